//
// Generated by NVIDIA NVVM Compiler
//
// Compiler Build ID: CL-36424714
// Cuda compilation tools, release 13.0, V13.0.88
// Based on NVVM 20.0.0
//

.version 9.0
.target sm_100
.address_size 64

	// .globl	_Z24SimpleSumReductionKernelPfS_
// _ZZ30SharedMemorySumReductionKernelPfS_E5sdata has been demoted
// _ZZ27SegmentedSumReductionKernelPfS_iE7input_s has been demoted
// _ZZ27CoarsenedSumReductionKernelPfS_E7input_s has been demoted

.visible .entry _Z24SimpleSumReductionKernelPfS_(
	.param .u64 .ptr .align 1 _Z24SimpleSumReductionKernelPfS__param_0,
	.param .u64 .ptr .align 1 _Z24SimpleSumReductionKernelPfS__param_1
)
{
	.reg .pred 	%p<4>;
	.reg .b32 	%r<10>;
	.reg .b32 	%f<5>;
	.reg .b64 	%rd<9>;

	ld.param.u64 	%rd4, [_Z24SimpleSumReductionKernelPfS__param_0];
	ld.param.u64 	%rd3, [_Z24SimpleSumReductionKernelPfS__param_1];
	cvta.to.global.u64 	%rd1, %rd4;
	mov.u32 	%r1, %tid.x;
	shl.b32 	%r6, %r1, 1;
	mov.u32 	%r2, %ntid.x;
	mul.wide.u32 	%rd5, %r6, 4;
	add.s64 	%rd2, %rd1, %rd5;
	mov.b32 	%r9, 1;
$L__BB0_1:
	add.s32 	%r7, %r9, -1;
	and.b32  	%r8, %r7, %r1;
	setp.ne.s32 	%p1, %r8, 0;
	@%p1 bra 	$L__BB0_3;
	mul.wide.s32 	%rd6, %r9, 4;
	add.s64 	%rd7, %rd2, %rd6;
	ld.global.f32 	%f1, [%rd7];
	ld.global.f32 	%f2, [%rd2];
	add.f32 	%f3, %f1, %f2;
	st.global.f32 	[%rd2], %f3;
$L__BB0_3:
	bar.sync 	0;
	shl.b32 	%r9, %r9, 1;
	setp.le.u32 	%p2, %r9, %r2;
	@%p2 bra 	$L__BB0_1;
	setp.ne.s32 	%p3, %r1, 0;
	@%p3 bra 	$L__BB0_6;
	ld.global.f32 	%f4, [%rd1];
	cvta.to.global.u64 	%rd8, %rd3;
	st.global.f32 	[%rd8], %f4;
$L__BB0_6:
	ret;

}
	// .globl	_Z28ConvergentSumReductionKernelPfS_
.visible .entry _Z28ConvergentSumReductionKernelPfS_(
	.param .u64 .ptr .align 1 _Z28ConvergentSumReductionKernelPfS__param_0,
	.param .u64 .ptr .align 1 _Z28ConvergentSumReductionKernelPfS__param_1
)
{
	.reg .pred 	%p<4>;
	.reg .b32 	%r<6>;
	.reg .b32 	%f<5>;
	.reg .b64 	%rd<9>;

	ld.param.u64 	%rd4, [_Z28ConvergentSumReductionKernelPfS__param_0];
	ld.param.u64 	%rd3, [_Z28ConvergentSumReductionKernelPfS__param_1];
	cvta.to.global.u64 	%rd1, %rd4;
	mov.u32 	%r1, %tid.x;
	mov.u32 	%r5, %ntid.x;
	mul.wide.u32 	%rd5, %r1, 4;
	add.s64 	%rd2, %rd1, %rd5;
$L__BB1_1:
	setp.ge.u32 	%p1, %r1, %r5;
	@%p1 bra 	$L__BB1_3;
	mul.wide.s32 	%rd6, %r5, 4;
	add.s64 	%rd7, %rd2, %rd6;
	ld.global.f32 	%f1, [%rd7];
	ld.global.f32 	%f2, [%rd2];
	add.f32 	%f3, %f1, %f2;
	st.global.f32 	[%rd2], %f3;
$L__BB1_3:
	bar.sync 	0;
	shr.u32 	%r4, %r5, 1;
	setp.gt.u32 	%p2, %r5, 1;
	mov.u32 	%r5, %r4;
	@%p2 bra 	$L__BB1_1;
	setp.ne.s32 	%p3, %r1, 0;
	@%p3 bra 	$L__BB1_6;
	ld.global.f32 	%f4, [%rd1];
	cvta.to.global.u64 	%rd8, %rd3;
	st.global.f32 	[%rd8], %f4;
$L__BB1_6:
	ret;

}
	// .globl	_Z30SharedMemorySumReductionKernelPfS_
.visible .entry _Z30SharedMemorySumReductionKernelPfS_(
	.param .u64 .ptr .align 1 _Z30SharedMemorySumReductionKernelPfS__param_0,
	.param .u64 .ptr .align 1 _Z30SharedMemorySumReductionKernelPfS__param_1
)
{
	.reg .pred 	%p<5>;
	.reg .b32 	%r<11>;
	.reg .b32 	%f<8>;
	.reg .b64 	%rd<7>;
	// demoted variable
	.shared .align 4 .b8 _ZZ30SharedMemorySumReductionKernelPfS_E5sdata[4096];
	ld.param.u64 	%rd2, [_Z30SharedMemorySumReductionKernelPfS__param_0];
	ld.param.u64 	%rd1, [_Z30SharedMemorySumReductionKernelPfS__param_1];
	cvta.to.global.u64 	%rd3, %rd2;
	mov.u32 	%r1, %tid.x;
	mul.wide.u32 	%rd4, %r1, 4;
	add.s64 	%rd5, %rd3, %rd4;
	ld.global.f32 	%f1, [%rd5];
	ld.global.f32 	%f2, [%rd5+4096];
	add.f32 	%f3, %f1, %f2;
	shl.b32 	%r6, %r1, 2;
	mov.u32 	%r7, _ZZ30SharedMemorySumReductionKernelPfS_E5sdata;
	add.s32 	%r2, %r7, %r6;
	st.shared.f32 	[%r2], %f3;
	mov.u32 	%r10, %ntid.x;
	setp.lt.u32 	%p1, %r10, 2;
	@%p1 bra 	$L__BB2_4;
$L__BB2_1:
	shr.u32 	%r5, %r10, 1;
	bar.sync 	0;
	setp.ge.u32 	%p2, %r1, %r5;
	@%p2 bra 	$L__BB2_3;
	shl.b32 	%r8, %r5, 2;
	add.s32 	%r9, %r2, %r8;
	ld.shared.f32 	%f4, [%r9];
	ld.shared.f32 	%f5, [%r2];
	add.f32 	%f6, %f4, %f5;
	st.shared.f32 	[%r2], %f6;
$L__BB2_3:
	setp.gt.u32 	%p3, %r10, 3;
	mov.u32 	%r10, %r5;
	@%p3 bra 	$L__BB2_1;
$L__BB2_4:
	setp.ne.s32 	%p4, %r1, 0;
	@%p4 bra 	$L__BB2_6;
	ld.shared.f32 	%f7, [_ZZ30SharedMemorySumReductionKernelPfS_E5sdata];
	cvta.to.global.u64 	%rd6, %rd1;
	st.global.f32 	[%rd6], %f7;
$L__BB2_6:
	ret;

}
	// .globl	_Z27SegmentedSumReductionKernelPfS_i
.visible .entry _Z27SegmentedSumReductionKernelPfS_i(
	.param .u64 .ptr .align 1 _Z27SegmentedSumReductionKernelPfS_i_param_0,
	.param .u64 .ptr .align 1 _Z27SegmentedSumReductionKernelPfS_i_param_1,
	.param .u32 _Z27SegmentedSumReductionKernelPfS_i_param_2
)
{
	.reg .pred 	%p<5>;
	.reg .b32 	%r<16>;
	.reg .b32 	%f<9>;
	.reg .b64 	%rd<9>;
	// demoted variable
	.shared .align 4 .b8 _ZZ27SegmentedSumReductionKernelPfS_iE7input_s[4096];
	ld.param.u64 	%rd2, [_Z27SegmentedSumReductionKernelPfS_i_param_0];
	ld.param.u64 	%rd1, [_Z27SegmentedSumReductionKernelPfS_i_param_1];
	cvta.to.global.u64 	%rd3, %rd2;
	mov.u32 	%r15, %ntid.x;
	mov.u32 	%r6, %ctaid.x;
	mul.lo.s32 	%r7, %r15, %r6;
	shl.b32 	%r8, %r7, 1;
	mov.u32 	%r2, %tid.x;
	add.s32 	%r9, %r8, %r2;
	mul.wide.u32 	%rd4, %r9, 4;
	add.s64 	%rd5, %rd3, %rd4;
	ld.global.f32 	%f1, [%rd5];
	add.s32 	%r10, %r9, 1024;
	mul.wide.u32 	%rd6, %r10, 4;
	add.s64 	%rd7, %rd3, %rd6;
	ld.global.f32 	%f2, [%rd7];
	add.f32 	%f3, %f1, %f2;
	shl.b32 	%r11, %r2, 2;
	mov.u32 	%r12, _ZZ27SegmentedSumReductionKernelPfS_iE7input_s;
	add.s32 	%r3, %r12, %r11;
	st.shared.f32 	[%r3], %f3;
	setp.lt.u32 	%p1, %r15, 2;
	@%p1 bra 	$L__BB3_4;
$L__BB3_1:
	shr.u32 	%r5, %r15, 1;
	bar.sync 	0;
	setp.ge.u32 	%p2, %r2, %r5;
	@%p2 bra 	$L__BB3_3;
	shl.b32 	%r13, %r5, 2;
	add.s32 	%r14, %r3, %r13;
	ld.shared.f32 	%f4, [%r14];
	ld.shared.f32 	%f5, [%r3];
	add.f32 	%f6, %f4, %f5;
	st.shared.f32 	[%r3], %f6;
$L__BB3_3:
	setp.gt.u32 	%p3, %r15, 3;
	mov.u32 	%r15, %r5;
	@%p3 bra 	$L__BB3_1;
$L__BB3_4:
	setp.ne.s32 	%p4, %r2, 0;
	@%p4 bra 	$L__BB3_6;
	ld.shared.f32 	%f7, [_ZZ27SegmentedSumReductionKernelPfS_iE7input_s];
	cvta.to.global.u64 	%rd8, %rd1;
	atom.global.add.f32 	%f8, [%rd8], %f7;
$L__BB3_6:
	ret;

}
	// .globl	_Z27CoarsenedSumReductionKernelPfS_
.visible .entry _Z27CoarsenedSumReductionKernelPfS_(
	.param .u64 .ptr .align 1 _Z27CoarsenedSumReductionKernelPfS__param_0,
	.param .u64 .ptr .align 1 _Z27CoarsenedSumReductionKernelPfS__param_1
)
{
	.reg .pred 	%p<5>;
	.reg .b32 	%r<22>;
	.reg .b32 	%f<21>;
	.reg .b64 	%rd<21>;
	// demoted variable
	.shared .align 4 .b8 _ZZ27CoarsenedSumReductionKernelPfS_E7input_s[4096];
	ld.param.u64 	%rd2, [_Z27CoarsenedSumReductionKernelPfS__param_0];
	ld.param.u64 	%rd1, [_Z27CoarsenedSumReductionKernelPfS__param_1];
	cvta.to.global.u64 	%rd3, %rd2;
	mov.u32 	%r21, %ntid.x;
	mov.u32 	%r6, %ctaid.x;
	mul.lo.s32 	%r7, %r21, %r6;
	shl.b32 	%r8, %r7, 3;
	mov.u32 	%r2, %tid.x;
	add.s32 	%r9, %r8, %r2;
	mul.wide.u32 	%rd4, %r9, 4;
	add.s64 	%rd5, %rd3, %rd4;
	ld.global.f32 	%f1, [%rd5];
	add.s32 	%r10, %r9, 1024;
	mul.wide.u32 	%rd6, %r10, 4;
	add.s64 	%rd7, %rd3, %rd6;
	ld.global.f32 	%f2, [%rd7];
	add.f32 	%f3, %f1, %f2;
	add.s32 	%r11, %r9, 2048;
	mul.wide.u32 	%rd8, %r11, 4;
	add.s64 	%rd9, %rd3, %rd8;
	ld.global.f32 	%f4, [%rd9];
	add.f32 	%f5, %f3, %f4;
	add.s32 	%r12, %r9, 3072;
	mul.wide.u32 	%rd10, %r12, 4;
	add.s64 	%rd11, %rd3, %rd10;
	ld.global.f32 	%f6, [%rd11];
	add.f32 	%f7, %f5, %f6;
	add.s32 	%r13, %r9, 4096;
	mul.wide.u32 	%rd12, %r13, 4;
	add.s64 	%rd13, %rd3, %rd12;
	ld.global.f32 	%f8, [%rd13];
	add.f32 	%f9, %f7, %f8;
	add.s32 	%r14, %r9, 5120;
	mul.wide.u32 	%rd14, %r14, 4;
	add.s64 	%rd15, %rd3, %rd14;
	ld.global.f32 	%f10, [%rd15];
	add.f32 	%f11, %f9, %f10;
	add.s32 	%r15, %r9, 6144;
	mul.wide.u32 	%rd16, %r15, 4;
	add.s64 	%rd17, %rd3, %rd16;
	ld.global.f32 	%f12, [%rd17];
	add.f32 	%f13, %f11, %f12;
	add.s32 	%r16, %r9, 7168;
	mul.wide.u32 	%rd18, %r16, 4;
	add.s64 	%rd19, %rd3, %rd18;
	ld.global.f32 	%f14, [%rd19];
	add.f32 	%f15, %f13, %f14;
	shl.b32 	%r17, %r2, 2;
	mov.u32 	%r18, _ZZ27CoarsenedSumReductionKernelPfS_E7input_s;
	add.s32 	%r3, %r18, %r17;
	st.shared.f32 	[%r3], %f15;
	setp.lt.u32 	%p1, %r21, 2;
	@%p1 bra 	$L__BB4_4;
$L__BB4_1:
	shr.u32 	%r5, %r21, 1;
	bar.sync 	0;
	setp.ge.u32 	%p2, %r2, %r5;
	@%p2 bra 	$L__BB4_3;
	shl.b32 	%r19, %r5, 2;
	add.s32 	%r20, %r3, %r19;
	ld.shared.f32 	%f16, [%r20];
	ld.shared.f32 	%f17, [%r3];
	add.f32 	%f18, %f16, %f17;
	st.shared.f32 	[%r3], %f18;
$L__BB4_3:
	setp.gt.u32 	%p3, %r21, 3;
	mov.u32 	%r21, %r5;
	@%p3 bra 	$L__BB4_1;
$L__BB4_4:
	setp.ne.s32 	%p4, %r2, 0;
	@%p4 bra 	$L__BB4_6;
	ld.shared.f32 	%f19, [_ZZ27CoarsenedSumReductionKernelPfS_E7input_s];
	cvta.to.global.u64 	%rd20, %rd1;
	atom.global.add.f32 	%f20, [%rd20], %f19;
$L__BB4_6:
	ret;

}


// ===== COMPILED SASS (sm_100) =====

	.target	sm_100

	.elftype	@"ET_EXEC"


//--------------------- .note.nv.tkinfo           --------------------------
	.section	.note.nv.tkinfo,"",@"SHT_NOTE"
	.sectionflags	@"SHF_NOTE_NV_TKINFO"
	.tkinfo
        /*0018*/ 	.word	0x00000002
        /*0030*/ 	.string	""
        /*0030*/ 	.string	"ptxas"
        /*0030*/ 	.string	"Cuda compilation tools, release 13.0, V13.0.88"
        /*0030*/ 	.string	"Build cuda_13.0.r13.0/compiler.36424714_0"
        /*0030*/ 	.string	"-arch sm_100 -m 64 "



//--------------------- .note.nv.cuinfo           --------------------------
	.section	.note.nv.cuinfo,"",@"SHT_NOTE"
	.sectionflags	@"SHF_NOTE_NV_CUINFO"
        /*0018*/ 	.short	0x0002
        /*001a*/ 	.short	0x0064
        /*001c*/ 	.short	0x0082
	.zero		2


//--------------------- .nv.info                  --------------------------
	.section	.nv.info,"",@"SHT_CUDA_INFO"
	.align	4


	//----- nvinfo : EIATTR_REGCOUNT
	.align		4
        /*0000*/ 	.byte	0x04, 0x2f
        /*0002*/ 	.short	(.L_1 - .L_0)
	.align		4
.L_0:
        /*0004*/ 	.word	index@(_Z24SimpleSumReductionKernelPfS_)
        /*0008*/ 	.word	0x0000000e


	//----- nvinfo : EIATTR_FRAME_SIZE
	.align		4
.L_1:
        /*000c*/ 	.byte	0x04, 0x11
        /*000e*/ 	.short	(.L_3 - .L_2)
	.align		4
.L_2:
        /*0010*/ 	.word	index@(_Z24SimpleSumReductionKernelPfS_)
        /*0014*/ 	.word	0x00000000


	//----- nvinfo : EIATTR_REGCOUNT
	.align		4
.L_3:
        /*0018*/ 	.byte	0x04, 0x2f
        /*001a*/ 	.short	(.L_5 - .L_4)
	.align		4
.L_4:
        /*001c*/ 	.word	index@(_Z28ConvergentSumReductionKernelPfS_)
        /*0020*/ 	.word	0x0000000c


	//----- nvinfo : EIATTR_FRAME_SIZE
	.align		4
.L_5:
        /*0024*/ 	.byte	0x04, 0x11
        /*0026*/ 	.short	(.L_7 - .L_6)
	.align		4
.L_6:
        /*0028*/ 	.word	index@(_Z28ConvergentSumReductionKernelPfS_)
        /*002c*/ 	.word	0x00000000


	//----- nvinfo : EIATTR_REGCOUNT
	.align		4
.L_7:
        /*0030*/ 	.byte	0x04, 0x2f
        /*0032*/ 	.short	(.L_9 - .L_8)
	.align		4
.L_8:
        /*0034*/ 	.word	index@(_Z30SharedMemorySumReductionKernelPfS_)
        /*0038*/ 	.word	0x0000000a


	//----- nvinfo : EIATTR_FRAME_SIZE
	.align		4
.L_9:
        /*003c*/ 	.byte	0x04, 0x11
        /*003e*/ 	.short	(.L_11 - .L_10)
	.align		4
.L_10:
        /*0040*/ 	.word	index@(_Z30SharedMemorySumReductionKernelPfS_)
        /*0044*/ 	.word	0x00000000


	//----- nvinfo : EIATTR_REGCOUNT
	.align		4
.L_11:
        /*0048*/ 	.byte	0x04, 0x2f
        /*004a*/ 	.short	(.L_13 - .L_12)
	.align		4
.L_12:
        /*004c*/ 	.word	index@(_Z27SegmentedSumReductionKernelPfS_i)
        /*0050*/ 	.word	0x0000000c


	//----- nvinfo : EIATTR_FRAME_SIZE
	.align		4
.L_13:
        /*0054*/ 	.byte	0x04, 0x11
        /*0056*/ 	.short	(.L_15 - .L_14)
	.align		4
.L_14:
        /*0058*/ 	.word	index@(_Z27SegmentedSumReductionKernelPfS_i)
        /*005c*/ 	.word	0x00000000


	//----- nvinfo : EIATTR_REGCOUNT
	.align		4
.L_15:
        /*0060*/ 	.byte	0x04, 0x2f
        /*0062*/ 	.short	(.L_17 - .L_16)
	.align		4
.L_16:
        /*0064*/ 	.word	index@(_Z27CoarsenedSumReductionKernelPfS_)
        /*0068*/ 	.word	0x00000018


	//----- nvinfo : EIATTR_FRAME_SIZE
	.align		4
.L_17:
        /*006c*/ 	.byte	0x04, 0x11
        /*006e*/ 	.short	(.L_19 - .L_18)
	.align		4
.L_18:
        /*0070*/ 	.word	index@(_Z27CoarsenedSumReductionKernelPfS_)
        /*0074*/ 	.word	0x00000000


	//----- nvinfo : EIATTR_MIN_STACK_SIZE
	.align		4
.L_19:
        /*0078*/ 	.byte	0x04, 0x12
        /*007a*/ 	.short	(.L_21 - .L_20)
	.align		4
.L_20:
        /*007c*/ 	.word	index@(_Z27CoarsenedSumReductionKernelPfS_)
        /*0080*/ 	.word	0x00000000


	//----- nvinfo : EIATTR_MIN_STACK_SIZE
	.align		4
.L_21:
        /*0084*/ 	.byte	0x04, 0x12
        /*0086*/ 	.short	(.L_23 - .L_22)
	.align		4
.L_22:
        /*0088*/ 	.word	index@(_Z27SegmentedSumReductionKernelPfS_i)
        /*008c*/ 	.word	0x00000000


	//----- nvinfo : EIATTR_MIN_STACK_SIZE
	.align		4
.L_23:
        /*0090*/ 	.byte	0x04, 0x12
        /*0092*/ 	.short	(.L_25 - .L_24)
	.align		4
.L_24:
        /*0094*/ 	.word	index@(_Z30SharedMemorySumReductionKernelPfS_)
        /*0098*/ 	.word	0x00000000


	//----- nvinfo : EIATTR_MIN_STACK_SIZE
	.align		4
.L_25:
        /*009c*/ 	.byte	0x04, 0x12
        /*009e*/ 	.short	(.L_27 - .L_26)
	.align		4
.L_26:
        /*00a0*/ 	.word	index@(_Z28ConvergentSumReductionKernelPfS_)
        /*00a4*/ 	.word	0x00000000


	//----- nvinfo : EIATTR_MIN_STACK_SIZE
	.align		4
.L_27:
        /*00a8*/ 	.byte	0x04, 0x12
        /*00aa*/ 	.short	(.L_29 - .L_28)
	.align		4
.L_28:
        /*00ac*/ 	.word	index@(_Z24SimpleSumReductionKernelPfS_)
        /*00b0*/ 	.word	0x00000000
.L_29:


//--------------------- .nv.compat                --------------------------
	.section	.nv.compat,"",@"SHT_CUDA_COMPAT_INFO"
	.align	4
        /*0000*/ 	.byte	0x02, 0x09, 0x00, 0x00, 0x02, 0x02, 0x01, 0x00, 0x02, 0x05, 0x05, 0x00, 0x03, 0x07, 0x01, 0x01
        /*0010*/ 	.byte	0x02, 0x03, 0x00, 0x00, 0x02, 0x06, 0x01, 0x00, 0x04, 0x0b, 0x08, 0x00, 0x09, 0x00, 0x00, 0x00
        /*0020*/ 	.byte	0x00, 0x00, 0x00, 0x00


//--------------------- .nv.info._Z27CoarsenedSumReductionKernelPfS_ --------------------------
	.section	.nv.info._Z27CoarsenedSumReductionKernelPfS_,"",@"SHT_CUDA_INFO"
	.sectionflags	@""
	.align	4


	//----- nvinfo : EIATTR_CUDA_API_VERSION
	.align		4
        /*0000*/ 	.byte	0x04, 0x37
        /*0002*/ 	.short	(.L_31 - .L_30)
.L_30:
        /*0004*/ 	.word	0x00000082


	//----- nvinfo : EIATTR_KPARAM_INFO
	.align		4
.L_31:
        /*0008*/ 	.byte	0x04, 0x17
        /*000a*/ 	.short	(.L_33 - .L_32)
.L_32:
        /*000c*/ 	.word	0x00000000
        /*0010*/ 	.short	0x0001
        /*0012*/ 	.short	0x0008
        /*0014*/ 	.byte	0x00, 0xf5, 0x21, 0x00


	//----- nvinfo : EIATTR_KPARAM_INFO
	.align		4
.L_33:
        /*0018*/ 	.byte	0x04, 0x17
        /*001a*/ 	.short	(.L_35 - .L_34)
.L_34:
        /*001c*/ 	.word	0x00000000
        /*0020*/ 	.short	0x0000
        /*0022*/ 	.short	0x0000
        /*0024*/ 	.byte	0x00, 0xf5, 0x21, 0x00


	//----- nvinfo : EIATTR_SPARSE_MMA_MASK
	.align		4
.L_35:
        /*0028*/ 	.byte	0x03, 0x50
        /*002a*/ 	.short	0x0000


	//----- nvinfo : EIATTR_MAXREG_COUNT
	.align		4
        /*002c*/ 	.byte	0x03, 0x1b
        /*002e*/ 	.short	0x00ff


	//----- nvinfo : EIATTR_NUM_BARRIERS
	.align		4
        /*0030*/ 	.byte	0x02, 0x4c
        /*0032*/ 	.byte	0x01
	.zero		1


	//----- nvinfo : EIATTR_MERCURY_ISA_VERSION
	.align		4
        /*0034*/ 	.byte	0x03, 0x5f
        /*0036*/ 	.short	0x0101


	//----- nvinfo : EIATTR_VRC_CTA_INIT_COUNT
	.align		4
        /*0038*/ 	.byte	0x02, 0x4a
	.zero		1
	.zero		1


	//----- nvinfo : EIATTR_EXIT_INSTR_OFFSETS
	.align		4
        /*003c*/ 	.byte	0x04, 0x1c
        /*003e*/ 	.short	(.L_37 - .L_36)


	//   ....[0]....
.L_36:
        /*0040*/ 	.word	0x000003a0


	//   ....[1]....
        /*0044*/ 	.word	0x00000410


	//----- nvinfo : EIATTR_CBANK_PARAM_SIZE
	.align		4
.L_37:
        /*0048*/ 	.byte	0x03, 0x19
        /*004a*/ 	.short	0x0010


	//----- nvinfo : EIATTR_PARAM_CBANK
	.align		4
        /*004c*/ 	.byte	0x04, 0x0a
        /*004e*/ 	.short	(.L_39 - .L_38)
	.align		4
.L_38:
        /*0050*/ 	.word	index@(.nv.constant0._Z27CoarsenedSumReductionKernelPfS_)
        /*0054*/ 	.short	0x0380
        /*0056*/ 	.short	0x0010


	//----- nvinfo : EIATTR_SW_WAR
	.align		4
.L_39:
        /*0058*/ 	.byte	0x04, 0x36
        /*005a*/ 	.short	(.L_41 - .L_40)
.L_40:
        /*005c*/ 	.word	0x00000008
.L_41:


//--------------------- .nv.info._Z27SegmentedSumReductionKernelPfS_i --------------------------
	.section	.nv.info._Z27SegmentedSumReductionKernelPfS_i,"",@"SHT_CUDA_INFO"
	.sectionflags	@""
	.align	4


	//----- nvinfo : EIATTR_CUDA_API_VERSION
	.align		4
        /*0000*/ 	.byte	0x04, 0x37
        /*0002*/ 	.short	(.L_43 - .L_42)
.L_42:
        /*0004*/ 	.word	0x00000082


	//----- nvinfo : EIATTR_KPARAM_INFO
	.align		4
.L_43:
        /*0008*/ 	.byte	0x04, 0x17
        /*000a*/ 	.short	(.L_45 - .L_44)
.L_44:
        /*000c*/ 	.word	0x00000000
        /*0010*/ 	.short	0x0002
        /*0012*/ 	.short	0x0010
        /*0014*/ 	.byte	0x00, 0xf0, 0x11, 0x00


	//----- nvinfo : EIATTR_KPARAM_INFO
	.align		4
.L_45:
        /*0018*/ 	.byte	0x04, 0x17
        /*001a*/ 	.short	(.L_47 - .L_46)
.L_46:
        /*001c*/ 	.word	0x00000000
        /*0020*/ 	.short	0x0001
        /*0022*/ 	.short	0x0008
        /*0024*/ 	.byte	0x00, 0xf5, 0x21, 0x00


	//----- nvinfo : EIATTR_KPARAM_INFO
	.align		4
.L_47:
        /*0028*/ 	.byte	0x04, 0x17
        /*002a*/ 	.short	(.L_49 - .L_48)
.L_48:
        /*002c*/ 	.word	0x00000000
        /*0030*/ 	.short	0x0000
        /*0032*/ 	.short	0x0000
        /*0034*/ 	.byte	0x00, 0xf5, 0x21, 0x00


	//----- nvinfo : EIATTR_SPARSE_MMA_MASK
	.align		4
.L_49:
        /*0038*/ 	.byte	0x03, 0x50
        /*003a*/ 	.short	0x0000


	//----- nvinfo : EIATTR_MAXREG_COUNT
	.align		4
        /*003c*/ 	.byte	0x03, 0x1b
        /*003e*/ 	.short	0x00ff


	//----- nvinfo : EIATTR_NUM_BARRIERS
	.align		4
        /*0040*/ 	.byte	0x02, 0x4c
        /*0042*/ 	.byte	0x01
	.zero		1


	//----- nvinfo : EIATTR_MERCURY_ISA_VERSION
	.align		4
        /*0044*/ 	.byte	0x03, 0x5f
        /*0046*/ 	.short	0x0101


	//----- nvinfo : EIATTR_VRC_CTA_INIT_COUNT
	.align		4
        /*0048*/ 	.byte	0x02, 0x4a
	.zero		1
	.zero		1


	//----- nvinfo : EIATTR_EXIT_INSTR_OFFSETS
	.align		4
        /*004c*/ 	.byte	0x04, 0x1c
        /*004e*/ 	.short	(.L_51 - .L_50)


	//   ....[0]....
.L_50:
        /*0050*/ 	.word	0x00000220


	//   ....[1]....
        /*0054*/ 	.word	0x00000290


	//----- nvinfo : EIATTR_CBANK_PARAM_SIZE
	.align		4
.L_51:
        /*0058*/ 	.byte	0x03, 0x19
        /*005a*/ 	.short	0x0014


	//----- nvinfo : EIATTR_PARAM_CBANK
	.align		4
        /*005c*/ 	.byte	0x04, 0x0a
        /*005e*/ 	.short	(.L_53 - .L_52)
	.align		4
.L_52:
        /*0060*/ 	.word	index@(.nv.constant0._Z27SegmentedSumReductionKernelPfS_i)
        /*0064*/ 	.short	0x0380
        /*0066*/ 	.short	0x0014


	//----- nvinfo : EIATTR_SW_WAR
	.align		4
.L_53:
        /*0068*/ 	.byte	0x04, 0x36
        /*006a*/ 	.short	(.L_55 - .L_54)
.L_54:
        /*006c*/ 	.word	0x00000008
.L_55:


//--------------------- .nv.info._Z30SharedMemorySumReductionKernelPfS_ --------------------------
	.section	.nv.info._Z30SharedMemorySumReductionKernelPfS_,"",@"SHT_CUDA_INFO"
	.sectionflags	@""
	.align	4


	//----- nvinfo : EIATTR_CUDA_API_VERSION
	.align		4
        /*0000*/ 	.byte	0x04, 0x37
        /*0002*/ 	.short	(.L_57 - .L_56)
.L_56:
        /*0004*/ 	.word	0x00000082


	//----- nvinfo : EIATTR_KPARAM_INFO
	.align		4
.L_57:
        /*0008*/ 	.byte	0x04, 0x17
        /*000a*/ 	.short	(.L_59 - .L_58)
.L_58:
        /*000c*/ 	.word	0x00000000
        /*0010*/ 	.short	0x0001
        /*0012*/ 	.short	0x0008
        /*0014*/ 	.byte	0x00, 0xf5, 0x21, 0x00


	//----- nvinfo : EIATTR_KPARAM_INFO
	.align		4
.L_59:
        /*0018*/ 	.byte	0x04, 0x17
        /*001a*/ 	.short	(.L_61 - .L_60)
.L_60:
        /*001c*/ 	.word	0x00000000
        /*0020*/ 	.short	0x0000
        /*0022*/ 	.short	0x0000
        /*0024*/ 	.byte	0x00, 0xf5, 0x21, 0x00


	//----- nvinfo : EIATTR_SPARSE_MMA_MASK
	.align		4
.L_61:
        /*0028*/ 	.byte	0x03, 0x50
        /*002a*/ 	.short	0x0000


	//----- nvinfo : EIATTR_MAXREG_COUNT
	.align		4
        /*002c*/ 	.byte	0x03, 0x1b
        /*002e*/ 	.short	0x00ff


	//----- nvinfo : EIATTR_NUM_BARRIERS
	.align		4
        /*0030*/ 	.byte	0x02, 0x4c
        /*0032*/ 	.byte	0x01
	.zero		1


	//----- nvinfo : EIATTR_MERCURY_ISA_VERSION
	.align		4
        /*0034*/ 	.byte	0x03, 0x5f
        /*0036*/ 	.short	0x0101


	//----- nvinfo : EIATTR_VRC_CTA_INIT_COUNT
	.align		4
        /*0038*/ 	.byte	0x02, 0x4a
	.zero		1
	.zero		1


	//----- nvinfo : EIATTR_EXIT_INSTR_OFFSETS
	.align		4
        /*003c*/ 	.byte	0x04, 0x1c
        /*003e*/ 	.short	(.L_63 - .L_62)


	//   ....[0]....
.L_62:
        /*0040*/ 	.word	0x000001d0


	//   ....[1]....
        /*0044*/ 	.word	0x00000240


	//----- nvinfo : EIATTR_CBANK_PARAM_SIZE
	.align		4
.L_63:
        /*0048*/ 	.byte	0x03, 0x19
        /*004a*/ 	.short	0x0010


	//----- nvinfo : EIATTR_PARAM_CBANK
	.align		4
        /*004c*/ 	.byte	0x04, 0x0a
        /*004e*/ 	.short	(.L_65 - .L_64)
	.align		4
.L_64:
        /*0050*/ 	.word	index@(.nv.constant0._Z30SharedMemorySumReductionKernelPfS_)
        /*0054*/ 	.short	0x0380
        /*0056*/ 	.short	0x0010


	//----- nvinfo : EIATTR_SW_WAR
	.align		4
.L_65:
        /*0058*/ 	.byte	0x04, 0x36
        /*005a*/ 	.short	(.L_67 - .L_66)
.L_66:
        /*005c*/ 	.word	0x00000008
.L_67:


//--------------------- .nv.info._Z28ConvergentSumReductionKernelPfS_ --------------------------
	.section	.nv.info._Z28ConvergentSumReductionKernelPfS_,"",@"SHT_CUDA_INFO"
	.sectionflags	@""
	.align	4


	//----- nvinfo : EIATTR_CUDA_API_VERSION
	.align		4
        /*0000*/ 	.byte	0x04, 0x37
        /*0002*/ 	.short	(.L_69 - .L_68)
.L_68:
        /*0004*/ 	.word	0x00000082


	//----- nvinfo : EIATTR_KPARAM_INFO
	.align		4
.L_69:
        /*0008*/ 	.byte	0x04, 0x17
        /*000a*/ 	.short	(.L_71 - .L_70)
.L_70:
        /*000c*/ 	.word	0x00000000
        /*0010*/ 	.short	0x0001
        /*0012*/ 	.short	0x0008
        /*0014*/ 	.byte	0x00, 0xf5, 0x21, 0x00


	//----- nvinfo : EIATTR_KPARAM_INFO
	.align		4
.L_71:
        /*0018*/ 	.byte	0x04, 0x17
        /*001a*/ 	.short	(.L_73 - .L_72)
.L_72:
        /*001c*/ 	.word	0x00000000
        /*0020*/ 	.short	0x0000
        /*0022*/ 	.short	0x0000
        /*0024*/ 	.byte	0x00, 0xf5, 0x21, 0x00


	//----- nvinfo : EIATTR_SPARSE_MMA_MASK
	.align		4
.L_73:
        /*0028*/ 	.byte	0x03, 0x50
        /*002a*/ 	.short	0x0000


	//----- nvinfo : EIATTR_MAXREG_COUNT
	.align		4
        /*002c*/ 	.byte	0x03, 0x1b
        /*002e*/ 	.short	0x00ff


	//----- nvinfo : EIATTR_NUM_BARRIERS
	.align		4
        /*0030*/ 	.byte	0x02, 0x4c
        /*0032*/ 	.byte	0x01
	.zero		1


	//----- nvinfo : EIATTR_MERCURY_ISA_VERSION
	.align		4
        /*0034*/ 	.byte	0x03, 0x5f
        /*0036*/ 	.short	0x0101


	//----- nvinfo : EIATTR_VRC_CTA_INIT_COUNT
	.align		4
        /*0038*/ 	.byte	0x02, 0x4a
	.zero		1
	.zero		1


	//----- nvinfo : EIATTR_EXIT_INSTR_OFFSETS
	.align		4
        /*003c*/ 	.byte	0x04, 0x1c
        /*003e*/ 	.short	(.L_75 - .L_74)


	//   ....[0]....
.L_74:
        /*0040*/ 	.word	0x00000150


	//   ....[1]....
        /*0044*/ 	.word	0x000001a0


	//----- nvinfo : EIATTR_CRS_STACK_SIZE
	.align		4
.L_75:
        /*0048*/ 	.byte	0x04, 0x1e
        /*004a*/ 	.short	(.L_77 - .L_76)
.L_76:
        /*004c*/ 	.word	0x00000000


	//----- nvinfo : EIATTR_CBANK_PARAM_SIZE
	.align		4
.L_77:
        /*0050*/ 	.byte	0x03, 0x19
        /*0052*/ 	.short	0x0010


	//----- nvinfo : EIATTR_PARAM_CBANK
	.align		4
        /*0054*/ 	.byte	0x04, 0x0a
        /*0056*/ 	.short	(.L_79 - .L_78)
	.align		4
.L_78:
        /*0058*/ 	.word	index@(.nv.constant0._Z28ConvergentSumReductionKernelPfS_)
        /*005c*/ 	.short	0x0380
        /*005e*/ 	.short	0x0010


	//----- nvinfo : EIATTR_SW_WAR
	.align		4
.L_79:
        /*0060*/ 	.byte	0x04, 0x36
        /*0062*/ 	.short	(.L_81 - .L_80)
.L_80:
        /*0064*/ 	.word	0x00000008
.L_81:


//--------------------- .nv.info._Z24SimpleSumReductionKernelPfS_ --------------------------
	.section	.nv.info._Z24SimpleSumReductionKernelPfS_,"",@"SHT_CUDA_INFO"
	.sectionflags	@""
	.align	4


	//----- nvinfo : EIATTR_CUDA_API_VERSION
	.align		4
        /*0000*/ 	.byte	0x04, 0x37
        /*0002*/ 	.short	(.L_83 - .L_82)
.L_82:
        /*0004*/ 	.word	0x00000082


	//----- nvinfo : EIATTR_KPARAM_INFO
	.align		4
.L_83:
        /*0008*/ 	.byte	0x04, 0x17
        /*000a*/ 	.short	(.L_85 - .L_84)
.L_84:
        /*000c*/ 	.word	0x00000000
        /*0010*/ 	.short	0x0001
        /*0012*/ 	.short	0x0008
        /*0014*/ 	.byte	0x00, 0xf5, 0x21, 0x00


	//----- nvinfo : EIATTR_KPARAM_INFO
	.align		4
.L_85:
        /*0018*/ 	.byte	0x04, 0x17
        /*001a*/ 	.short	(.L_87 - .L_86)
.L_86:
        /*001c*/ 	.word	0x00000000
        /*0020*/ 	.short	0x0000
        /*0022*/ 	.short	0x0000
        /*0024*/ 	.byte	0x00, 0xf5, 0x21, 0x00


	//----- nvinfo : EIATTR_SPARSE_MMA_MASK
	.align		4
.L_87:
        /*0028*/ 	.byte	0x03, 0x50
        /*002a*/ 	.short	0x0000


	//----- nvinfo : EIATTR_MAXREG_COUNT
	.align		4
        /*002c*/ 	.byte	0x03, 0x1b
        /*002e*/ 	.short	0x00ff


	//----- nvinfo : EIATTR_NUM_BARRIERS
	.align		4
        /*0030*/ 	.byte	0x02, 0x4c
        /*0032*/ 	.byte	0x01
	.zero		1


	//----- nvinfo : EIATTR_MERCURY_ISA_VERSION
	.align		4
        /*0034*/ 	.byte	0x03, 0x5f
        /*0036*/ 	.short	0x0101


	//----- nvinfo : EIATTR_VRC_CTA_INIT_COUNT
	.align		4
        /*0038*/ 	.byte	0x02, 0x4a
	.zero		1
	.zero		1


	//----- nvinfo : EIATTR_EXIT_INSTR_OFFSETS
	.align		4
        /*003c*/ 	.byte	0x04, 0x1c
        /*003e*/ 	.short	(.L_89 - .L_88)


	//   ....[0]....
.L_88:
        /*0040*/ 	.word	0x00000170


	//   ....[1]....
        /*0044*/ 	.word	0x000001c0


	//----- nvinfo : EIATTR_CRS_STACK_SIZE
	.align		4
.L_89:
        /*0048*/ 	.byte	0x04, 0x1e
        /*004a*/ 	.short	(.L_91 - .L_90)
.L_90:
        /*004c*/ 	.word	0x00000000


	//----- nvinfo : EIATTR_CBANK_PARAM_SIZE
	.align		4
.L_91:
        /*0050*/ 	.byte	0x03, 0x19
        /*0052*/ 	.short	0x0010


	//----- nvinfo : EIATTR_PARAM_CBANK
	.align		4
        /*0054*/ 	.byte	0x04, 0x0a
        /*0056*/ 	.short	(.L_93 - .L_92)
	.align		4
.L_92:
        /*0058*/ 	.word	index@(.nv.constant0._Z24SimpleSumReductionKernelPfS_)
        /*005c*/ 	.short	0x0380
        /*005e*/ 	.short	0x0010


	//----- nvinfo : EIATTR_SW_WAR
	.align		4
.L_93:
        /*0060*/ 	.byte	0x04, 0x36
        /*0062*/ 	.short	(.L_95 - .L_94)
.L_94:
        /*0064*/ 	.word	0x00000008
.L_95:


//--------------------- .nv.callgraph             --------------------------
	.section	.nv.callgraph,"",@"SHT_CUDA_CALLGRAPH"
	.align	4
	.sectionentsize	8
	.align		4
        /*0000*/ 	.word	0x00000000
	.align		4
        /*0004*/ 	.word	0xffffffff
	.align		4
        /*0008*/ 	.word	0x00000000
	.align		4
        /*000c*/ 	.word	0xfffffffe
	.align		4
        /*0010*/ 	.word	0x00000000
	.align		4
        /*0014*/ 	.word	0xfffffffd
	.align		4
        /*0018*/ 	.word	0x00000000
	.align		4
        /*001c*/ 	.word	0xfffffffc


//--------------------- .text._Z27CoarsenedSumReductionKernelPfS_ --------------------------
	.section	.text._Z27CoarsenedSumReductionKernelPfS_,"ax",@progbits
	.align	128
        .global         _Z27CoarsenedSumReductionKernelPfS_
        .type           _Z27CoarsenedSumReductionKernelPfS_,@function
        .size           _Z27CoarsenedSumReductionKernelPfS_,(.L_x_17 - _Z27CoarsenedSumReductionKernelPfS_)
        .other          _Z27CoarsenedSumReductionKernelPfS_,@"STO_CUDA_ENTRY STV_DEFAULT"
_Z27CoarsenedSumReductionKernelPfS_:
.text._Z27CoarsenedSumReductionKernelPfS_:
[----:B------:R-:W-:Y:S01]  /*0000*/  LDC R1, c[0x0][0x37c] ;  /* 0x0000df00ff017b82 */ /* 0x000fe20000000800 */
[----:B------:R-:W0:Y:S01]  /*0010*/  S2R R5, SR_CTAID.X ;  /* 0x0000000000057919 */ /* 0x000e220000002500 */
[----:B------:R-:W0:Y:S06]  /*0020*/  LDCU UR8, c[0x0][0x360] ;  /* 0x00006c00ff0877ac */ /* 0x000e2c0008000800 */
[----:B------:R-:W1:Y:S01]  /*0030*/  LDC.64 R2, c[0x0][0x380] ;  /* 0x0000e000ff027b82 */ /* 0x000e620000000a00 */
[----:B------:R-:W2:Y:S01]  /*0040*/  S2R R0, SR_TID.X ;  /* 0x0000000000007919 */ /* 0x000ea20000002100 */
[----:B------:R-:W3:Y:S01]  /*0050*/  LDCU.64 UR6, c[0x0][0x358] ;  /* 0x00006b00ff0677ac */ /* 0x000ee20008000a00 */
[----:B0-----:R-:W-:-:S05]  /*0060*/  IMAD R5, R5, UR8, RZ ;  /* 0x0000000805057c24 */ /* 0x001fca000f8e02ff */
[----:B--2---:R-:W-:-:S04]  /*0070*/  LEA R17, R5, R0, 0x3 ;  /* 0x0000000005117211 */ /* 0x004fc800078e18ff */
[C---:B------:R-:W-:Y:S01]  /*0080*/  IADD3 R7, PT, PT, R17.reuse, 0x400, RZ ;  /* 0x0000040011077810 */ /* 0x040fe20007ffe0ff */
[C---:B-1----:R-:W-:Y:S01]  /*0090*/  IMAD.WIDE.U32 R4, R17.reuse, 0x4, R2 ;  /* 0x0000000411047825 */ /* 0x042fe200078e0002 */
[----:B------:R-:W-:-:S03]  /*00a0*/  IADD3 R9, PT, PT, R17, 0x800, RZ ;  /* 0x0000080011097810 */ /* 0x000fc60007ffe0ff */
[--C-:B------:R-:W-:Y:S01]  /*00b0*/  IMAD.WIDE.U32 R6, R7, 0x4, R2.reuse ;  /* 0x0000000407067825 */ /* 0x100fe200078e0002 */
[----:B------:R-:W-:Y:S01]  /*00c0*/  IADD3 R11, PT, PT, R17, 0xc00, RZ ;  /* 0x00000c00110b7810 */ /* 0x000fe20007ffe0ff */
[----:B---3--:R-:W2:Y:S02]  /*00d0*/  LDG.E R4, desc[UR6][R4.64] ;  /* 0x0000000604047981 */ /* 0x008ea4000c1e1900 */
[--C-:B------:R-:W-:Y:S01]  /*00e0*/  IMAD.WIDE.U32 R8, R9, 0x4, R2.reuse ;  /* 0x0000000409087825 */ /* 0x100fe200078e0002 */
[----:B------:R-:W-:Y:S01]  /*00f0*/  IADD3 R13, PT, PT, R17, 0x1000, RZ ;  /* 0x00001000110d7810 */ /* 0x000fe20007ffe0ff */
[----:B------:R0:W2:Y:S02]  /*0100*/  LDG.E R19, desc[UR6][R6.64] ;  /* 0x0000000606137981 */ /* 0x0000a4000c1e1900 */
[--C-:B------:R-:W-:Y:S01]  /*0110*/  IMAD.WIDE.U32 R10, R11, 0x4, R2.reuse ;  /* 0x000000040b0a7825 */ /* 0x100fe200078e0002 */
[----:B------:R-:W-:Y:S01]  /*0120*/  IADD3 R15, PT, PT, R17, 0x1400, RZ ;  /* 0x00001400110f7810 */ /* 0x000fe20007ffe0ff */
[----:B------:R-:W3:Y:S02]  /*0130*/  LDG.E R9, desc[UR6][R8.64] ;  /* 0x0000000608097981 */ /* 0x000ee4000c1e1900 */
[--C-:B------:R-:W-:Y:S01]  /*0140*/  IMAD.WIDE.U32 R12, R13, 0x4, R2.reuse ;  /* 0x000000040d0c7825 */ /* 0x100fe200078e0002 */
[----:B------:R-:W-:Y:S01]  /*0150*/  IADD3 R21, PT, PT, R17, 0x1800, RZ ;  /* 0x0000180011157810 */ /* 0x000fe20007ffe0ff */
[----:B------:R-:W4:Y:S02]  /*0160*/  LDG.E R11, desc[UR6][R10.64] ;  /* 0x000000060a0b7981 */ /* 0x000f24000c1e1900 */
[--C-:B------:R-:W-:Y:S01]  /*0170*/  IMAD.WIDE.U32 R14, R15, 0x4, R2.reuse ;  /* 0x000000040f0e7825 */ /* 0x100fe200078e0002 */
[----:B------:R-:W-:Y:S01]  /*0180*/  IADD3 R17, PT, PT, R17, 0x1c00, RZ ;  /* 0x00001c0011117810 */ /* 0x000fe20007ffe0ff */
[----:B------:R-:W5:Y:S02]  /*0190*/  LDG.E R13, desc[UR6][R12.64] ;  /* 0x000000060c0d7981 */ /* 0x000f64000c1e1900 */
[----:B0-----:R-:W-:-:S02]  /*01a0*/  IMAD.WIDE.U32 R6, R21, 0x4, R2 ;  /* 0x0000000415067825 */ /* 0x001fc400078e0002 */
[----:B------:R-:W5:Y:S02]  /*01b0*/  LDG.E R15, desc[UR6][R14.64] ;  /* 0x000000060e0f7981 */ /* 0x000f64000c1e1900 */
[----:B------:R-:W-:Y:S02]  /*01c0*/  IMAD.WIDE.U32 R2, R17, 0x4, R2 ;  /* 0x0000000411027825 */ /* 0x000fe400078e0002 */
[----:B------:R-:W5:Y:S04]  /*01d0*/  LDG.E R7, desc[UR6][R6.64] ;  /* 0x0000000606077981 */ /* 0x000f68000c1e1900 */
[----:B------:R0:W5:Y:S01]  /*01e0*/  LDG.E R3, desc[UR6][R2.64] ;  /* 0x0000000602037981 */ /* 0x000162000c1e1900 */
[----:B------:R-:W1:Y:S01]  /*01f0*/  S2UR UR5, SR_CgaCtaId ;  /* 0x00000000000579c3 */ /* 0x000e620000008800 */
[----:B------:R-:W-:Y:S01]  /*0200*/  UMOV UR4, 0x400 ;  /* 0x0000040000047882 */ /* 0x000fe20000000000 */
[----:B------:R-:W-:Y:S01]  /*0210*/  UISETP.GE.U32.AND UP0, UPT, UR8, 0x2, UPT ;  /* 0x000000020800788c */ /* 0x000fe2000bf06070 */
[----:B------:R-:W-:Y:S01]  /*0220*/  ISETP.NE.AND P0, PT, R0, RZ, PT ;  /* 0x000000ff0000720c */ /* 0x000fe20003f05270 */
[----:B-1----:R-:W-:-:S06]  /*0230*/  ULEA UR4, UR5, UR4, 0x18 ;  /* 0x0000000405047291 */ /* 0x002fcc000f8ec0ff */
[----:B0-----:R-:W-:Y:S01]  /*0240*/  LEA R2, R0, UR4, 0x2 ;  /* 0x0000000400027c11 */ /* 0x001fe2000f8e10ff */
[----:B--2---:R-:W-:-:S04]  /*0250*/  FADD R4, R4, R19 ;  /* 0x0000001304047221 */ /* 0x004fc80000000000 */
[----:B---3--:R-:W-:-:S04]  /*0260*/  FADD R4, R4, R9 ;  /* 0x0000000904047221 */ /* 0x008fc80000000000 */
[----:B----4-:R-:W-:-:S04]  /*0270*/  FADD R4, R4, R11 ;  /* 0x0000000b04047221 */ /* 0x010fc80000000000 */
[----:B-----5:R-:W-:-:S04]  /*0280*/  FADD R4, R4, R13 ;  /* 0x0000000d04047221 */ /* 0x020fc80000000000 */
[----:B------:R-:W-:-:S04]  /*0290*/  FADD R4, R4, R15 ;  /* 0x0000000f04047221 */ /* 0x000fc80000000000 */
[----:B------:R-:W-:-:S04]  /*02a0*/  FADD R4, R4, R7 ;  /* 0x0000000704047221 */ /* 0x000fc80000000000 */
[----:B------:R-:W-:-:S05]  /*02b0*/  FADD R3, R4, R3 ;  /* 0x0000000304037221 */ /* 0x000fca0000000000 */
[----:B------:R0:W-:Y:S01]  /*02c0*/  STS [R2], R3 ;  /* 0x0000000302007388 */ /* 0x0001e20000000800 */
[----:B------:R-:W-:Y:S05]  /*02d0*/  BRA.U !UP0, `(.L_x_0) ;  /* 0x0000000108307547 */ /* 0x000fea000b800000 */
[----:B0-----:R-:W-:-:S07]  /*02e0*/  MOV R3, UR8 ;  /* 0x0000000800037c02 */ /* 0x001fce0008000f00 */
.L_x_1:
[----:B------:R-:W-:Y:S01]  /*02f0*/  BAR.SYNC.DEFER_BLOCKING 0x0 ;  /* 0x0000000000007b1d */ /* 0x000fe20000010000 */
[----:B------:R-:W-:-:S04]  /*0300*/  SHF.R.U32.HI R7, RZ, 0x1, R3 ;  /* 0x00000001ff077819 */ /* 0x000fc80000011603 */
[----:B------:R-:W-:-:S13]  /*0310*/  ISETP.GE.U32.AND P1, PT, R0, R7, PT ;  /* 0x000000070000720c */ /* 0x000fda0003f26070 */
[----:B------:R-:W-:Y:S01]  /*0320*/  @!P1 LEA R4, R7, R2, 0x2 ;  /* 0x0000000207049211 */ /* 0x000fe200078e10ff */
[----:B------:R-:W-:Y:S05]  /*0330*/  @!P1 LDS R5, [R2] ;  /* 0x0000000002059984 */ /* 0x000fea0000000800 */
[----:B------:R-:W0:Y:S02]  /*0340*/  @!P1 LDS R4, [R4] ;  /* 0x0000000004049984 */ /* 0x000e240000000800 */
[----:B0-----:R-:W-:-:S05]  /*0350*/  @!P1 FADD R5, R4, R5 ;  /* 0x0000000504059221 */ /* 0x001fca0000000000 */
[----:B------:R1:W-:Y:S01]  /*0360*/  @!P1 STS [R2], R5 ;  /* 0x0000000502009388 */ /* 0x0003e20000000800 */
[----:B------:R-:W-:Y:S02]  /*0370*/  ISETP.GT.U32.AND P1, PT, R3, 0x3, PT ;  /* 0x000000030300780c */ /* 0x000fe40003f24070 */
[----:B------:R-:W-:-:S11]  /*0380*/  MOV R3, R7 ;  /* 0x0000000700037202 */ /* 0x000fd60000000f00 */
[----:B-1----:R-:W-:Y:S05]  /*0390*/  @P1 BRA `(.L_x_1) ;  /* 0xfffffffc00d41947 */ /* 0x002fea000383ffff */
.L_x_0:
[----:B------:R-:W-:Y:S05]  /*03a0*/  @P0 EXIT ;  /* 0x000000000000094d */ /* 0x000fea0003800000 */
[----:B------:R-:W1:Y:S01]  /*03b0*/  S2UR UR5, SR_CgaCtaId ;  /* 0x00000000000579c3 */ /* 0x000e620000008800 */
[----:B------:R-:W-:-:S07]  /*03c0*/  UMOV UR4, 0x400 ;  /* 0x0000040000047882 */ /* 0x000fce0000000000 */
[----:B0-----:R-:W0:Y:S01]  /*03d0*/  LDC.64 R2, c[0x0][0x388] ;  /* 0x0000e200ff027b82 */ /* 0x001e220000000a00 */
[----:B-1----:R-:W-:-:S09]  /*03e0*/  ULEA UR4, UR5, UR4, 0x18 ;  /* 0x0000000405047291 */ /* 0x002fd2000f8ec0ff */
[----:B------:R-:W0:Y:S04]  /*03f0*/  LDS R5, [UR4] ;  /* 0x00000004ff057984 */ /* 0x000e280008000800 */
[----:B0-----:R-:W-:Y:S01]  /*0400*/  REDG.E.ADD.F32.FTZ.RN.STRONG.GPU desc[UR6][R2.64], R5 ;  /* 0x00000005020079a6 */ /* 0x001fe2000c12f306 */
[----:B------:R-:W-:Y:S05]  /*0410*/  EXIT ;  /* 0x000000000000794d */ /* 0x000fea0003800000 */
.L_x_2:
[----:B------:R-:W-:-:S00]  /*0420*/  BRA `(.L_x_2) ;  /* 0xfffffffc00fc7947 */ /* 0x000fc0000383ffff */
[----:B------:R-:W-:-:S00]  /*0430*/  NOP ;  /* 0x0000000000007918 */ /* 0x000fc00000000000 */
        /* <DEDUP_REMOVED lines=12> */
.L_x_17:


//--------------------- .text._Z27SegmentedSumReductionKernelPfS_i --------------------------
	.section	.text._Z27SegmentedSumReductionKernelPfS_i,"ax",@progbits
	.align	128
        .global         _Z27SegmentedSumReductionKernelPfS_i
        .type           _Z27SegmentedSumReductionKernelPfS_i,@function
        .size           _Z27SegmentedSumReductionKernelPfS_i,(.L_x_18 - _Z27SegmentedSumReductionKernelPfS_i)
        .other          _Z27SegmentedSumReductionKernelPfS_i,@"STO_CUDA_ENTRY STV_DEFAULT"
_Z27SegmentedSumReductionKernelPfS_i:
.text._Z27SegmentedSumReductionKernelPfS_i:
        /* <DEDUP_REMOVED lines=9> */
[----:B-1----:R-:W-:-:S04]  /*0090*/  IMAD.WIDE.U32 R2, R3, 0x4, R4 ;  /* 0x0000000403027825 */ /* 0x002fc800078e0004 */
[----:B------:R-:W-:Y:S02]  /*00a0*/  IMAD.WIDE.U32 R4, R7, 0x4, R4 ;  /* 0x0000000407047825 */ /* 0x000fe400078e0004 */
[----:B---3--:R-:W2:Y:S04]  /*00b0*/  LDG.E R2, desc[UR6][R2.64] ;  /* 0x0000000602027981 */ /* 0x008ea8000c1e1900 */
[----:B------:R-:W2:Y:S01]  /*00c0*/  LDG.E R5, desc[UR6][R4.64] ;  /* 0x0000000604057981 */ /* 0x000ea2000c1e1900 */
[----:B------:R-:W0:Y:S01]  /*00d0*/  S2UR UR5, SR_CgaCtaId ;  /* 0x00000000000579c3 */ /* 0x000e220000008800 */
[----:B------:R-:W-:Y:S01]  /*00e0*/  UMOV UR4, 0x400 ;  /* 0x0000040000047882 */ /* 0x000fe20000000000 */
[----:B------:R-:W-:Y:S01]  /*00f0*/  UISETP.GE.U32.AND UP0, UPT, UR8, 0x2, UPT ;  /* 0x000000020800788c */ /* 0x000fe2000bf06070 */
[----:B------:R-:W-:Y:S01]  /*0100*/  ISETP.NE.AND P0, PT, R9, RZ, PT ;  /* 0x000000ff0900720c */ /* 0x000fe20003f05270 */
[----:B0-----:R-:W-:-:S06]  /*0110*/  ULEA UR4, UR5, UR4, 0x18 ;  /* 0x0000000405047291 */ /* 0x001fcc000f8ec0ff */
[----:B------:R-:W-:Y:S01]  /*0120*/  LEA R7, R9, UR4, 0x2 ;  /* 0x0000000409077c11 */ /* 0x000fe2000f8e10ff */
[----:B--2---:R-:W-:-:S05]  /*0130*/  FADD R0, R2, R5 ;  /* 0x0000000502007221 */ /* 0x004fca0000000000 */
[----:B------:R0:W-:Y:S01]  /*0140*/  STS [R7], R0 ;  /* 0x0000000007007388 */ /* 0x0001e20000000800 */
[----:B------:R-:W-:Y:S05]  /*0150*/  BRA.U !UP0, `(.L_x_3) ;  /* 0x0000000108307547 */ /* 0x000fea000b800000 */
[----:B0-----:R-:W-:-:S07]  /*0160*/  IMAD.U32 R0, RZ, RZ, UR8 ;  /* 0x00000008ff007e24 */ /* 0x001fce000f8e00ff */
.L_x_4:
        /* <DEDUP_REMOVED lines=8> */
[----:B------:R-:W-:Y:S01]  /*01f0*/  ISETP.GT.U32.AND P1, PT, R0, 0x3, PT ;  /* 0x000000030000780c */ /* 0x000fe20003f24070 */
[----:B------:R-:W-:-:S12]  /*0200*/  IMAD.MOV.U32 R0, RZ, RZ, R6 ;  /* 0x000000ffff007224 */ /* 0x000fd800078e0006 */
[----:B-1----:R-:W-:Y:S05]  /*0210*/  @P1 BRA `(.L_x_4) ;  /* 0xfffffffc00d41947 */ /* 0x002fea000383ffff */
.L_x_3:
[----:B------:R-:W-:Y:S05]  /*0220*/  @P0 EXIT ;  /* 0x000000000000094d */ /* 0x000fea0003800000 */
[----:B------:R-:W1:Y:S01]  /*0230*/  S2UR UR5, SR_CgaCtaId ;  /* 0x00000000000579c3 */ /* 0x000e620000008800 */
[----:B------:R-:W-:-:S07]  /*0240*/  UMOV UR4, 0x400 ;  /* 0x0000040000047882 */ /* 0x000fce0000000000 */
[----:B------:R-:W2:Y:S01]  /*0250*/  LDC.64 R2, c[0x0][0x388] ;  /* 0x0000e200ff027b82 */ /* 0x000ea20000000a00 */
[----:B-1----:R-:W-:-:S09]  /*0260*/  ULEA UR4, UR5, UR4, 0x18 ;  /* 0x0000000405047291 */ /* 0x002fd2000f8ec0ff */
[----:B------:R-:W2:Y:S04]  /*0270*/  LDS R5, [UR4] ;  /* 0x00000004ff057984 */ /* 0x000ea80008000800 */
[----:B--2---:R-:W-:Y:S01]  /*0280*/  REDG.E.ADD.F32.FTZ.RN.STRONG.GPU desc[UR6][R2.64], R5 ;  /* 0x00000005020079a6 */ /* 0x004fe2000c12f306 */
[----:B------:R-:W-:Y:S05]  /*0290*/  EXIT ;  /* 0x000000000000794d */ /* 0x000fea0003800000 */
.L_x_5:
        /* <DEDUP_REMOVED lines=14> */
.L_x_18:


//--------------------- .text._Z30SharedMemorySumReductionKernelPfS_ --------------------------
	.section	.text._Z30SharedMemorySumReductionKernelPfS_,"ax",@progbits
	.align	128
        .global         _Z30SharedMemorySumReductionKernelPfS_
        .type           _Z30SharedMemorySumReductionKernelPfS_,@function
        .size           _Z30SharedMemorySumReductionKernelPfS_,(.L_x_19 - _Z30SharedMemorySumReductionKernelPfS_)
        .other          _Z30SharedMemorySumReductionKernelPfS_,@"STO_CUDA_ENTRY STV_DEFAULT"
_Z30SharedMemorySumReductionKernelPfS_:
.text._Z30SharedMemorySumReductionKernelPfS_:
[----:B------:R-:W-:Y:S01]  /*0000*/  LDC R1, c[0x0][0x37c] ;  /* 0x0000df00ff017b82 */ /* 0x000fe20000000800 */
[----:B------:R-:W0:Y:S07]  /*0010*/  S2R R7, SR_TID.X ;  /* 0x0000000000077919 */ /* 0x000e2e0000002100 */
[----:B------:R-:W0:Y:S01]  /*0020*/  LDC.64 R2, c[0x0][0x380] ;  /* 0x0000e000ff027b82 */ /* 0x000e220000000a00 */
[----:B------:R-:W1:Y:S01]  /*0030*/  LDCU.64 UR6, c[0x0][0x358] ;  /* 0x00006b00ff0677ac */ /* 0x000e620008000a00 */
[----:B0-----:R-:W-:-:S05]  /*0040*/  IMAD.WIDE.U32 R2, R7, 0x4, R2 ;  /* 0x0000000407027825 */ /* 0x001fca00078e0002 */
[----:B-1----:R-:W2:Y:S04]  /*0050*/  LDG.E R0, desc[UR6][R2.64] ;  /* 0x0000000602007981 */ /* 0x002ea8000c1e1900 */
[----:B------:R-:W2:Y:S01]  /*0060*/  LDG.E R5, desc[UR6][R2.64+0x1000] ;  /* 0x0010000602057981 */ /* 0x000ea2000c1e1900 */
[----:B------:R-:W0:Y:S01]  /*0070*/  S2UR UR5, SR_CgaCtaId ;  /* 0x00000000000579c3 */ /* 0x000e220000008800 */
[----:B------:R-:W-:Y:S01]  /*0080*/  UMOV UR4, 0x400 ;  /* 0x0000040000047882 */ /* 0x000fe20000000000 */
[----:B------:R-:W1:Y:S01]  /*0090*/  LDCU UR8, c[0x0][0x360] ;  /* 0x00006c00ff0877ac */ /* 0x000e620008000800 */
[----:B------:R-:W-:Y:S01]  /*00a0*/  ISETP.NE.AND P0, PT, R7, RZ, PT ;  /* 0x000000ff0700720c */ /* 0x000fe20003f05270 */
[----:B-1----:R-:W-:Y:S02]  /*00b0*/  UISETP.GE.U32.AND UP0, UPT, UR8, 0x2, UPT ;  /* 0x000000020800788c */ /* 0x002fe4000bf06070 */
[----:B0-----:R-:W-:Y:S01]  /*00c0*/  ULEA UR4, UR5, UR4, 0x18 ;  /* 0x0000000405047291 */ /* 0x001fe2000f8ec0ff */
[----:B--2---:R-:W-:-:S05]  /*00d0*/  FADD R0, R0, R5 ;  /* 0x0000000500007221 */ /* 0x004fca0000000000 */
[----:B------:R-:W-:-:S05]  /*00e0*/  LEA R5, R7, UR4, 0x2 ;  /* 0x0000000407057c11 */ /* 0x000fca000f8e10ff */
[----:B------:R0:W-:Y:S01]  /*00f0*/  STS [R5], R0 ;  /* 0x0000000005007388 */ /* 0x0001e20000000800 */
[----:B------:R-:W-:Y:S05]  /*0100*/  BRA.U !UP0, `(.L_x_6) ;  /* 0x0000000108307547 */ /* 0x000fea000b800000 */
[----:B0-----:R-:W-:-:S07]  /*0110*/  IMAD.U32 R0, RZ, RZ, UR8 ;  /* 0x00000008ff007e24 */ /* 0x001fce000f8e00ff */
.L_x_7:
        /* <DEDUP_REMOVED lines=11> */
.L_x_6:
[----:B------:R-:W-:Y:S05]  /*01d0*/  @P0 EXIT ;  /* 0x000000000000094d */ /* 0x000fea0003800000 */
[----:B------:R-:W1:Y:S01]  /*01e0*/  S2UR UR5, SR_CgaCtaId ;  /* 0x00000000000579c3 */ /* 0x000e620000008800 */
[----:B------:R-:W-:-:S07]  /*01f0*/  UMOV UR4, 0x400 ;  /* 0x0000040000047882 */ /* 0x000fce0000000000 */
[----:B------:R-:W2:Y:S01]  /*0200*/  LDC.64 R2, c[0x0][0x388] ;  /* 0x0000e200ff027b82 */ /* 0x000ea20000000a00 */
[----:B-1----:R-:W-:-:S09]  /*0210*/  ULEA UR4, UR5, UR4, 0x18 ;  /* 0x0000000405047291 */ /* 0x002fd2000f8ec0ff */
[----:B0-----:R-:W2:Y:S04]  /*0220*/  LDS R5, [UR4] ;  /* 0x00000004ff057984 */ /* 0x001ea80008000800 */
[----:B--2---:R-:W-:Y:S01]  /*0230*/  STG.E desc[UR6][R2.64], R5 ;  /* 0x0000000502007986 */ /* 0x004fe2000c101906 */
[----:B------:R-:W-:Y:S05]  /*0240*/  EXIT ;  /* 0x000000000000794d */ /* 0x000fea0003800000 */
.L_x_8:
        /* <DEDUP_REMOVED lines=11> */
.L_x_19:


//--------------------- .text._Z28ConvergentSumReductionKernelPfS_ --------------------------
	.section	.text._Z28ConvergentSumReductionKernelPfS_,"ax",@progbits
	.align	128
        .global         _Z28ConvergentSumReductionKernelPfS_
        .type           _Z28ConvergentSumReductionKernelPfS_,@function
        .size           _Z28ConvergentSumReductionKernelPfS_,(.L_x_20 - _Z28ConvergentSumReductionKernelPfS_)
        .other          _Z28ConvergentSumReductionKernelPfS_,@"STO_CUDA_ENTRY STV_DEFAULT"
_Z28ConvergentSumReductionKernelPfS_:
.text._Z28ConvergentSumReductionKernelPfS_:
[----:B------:R-:W-:Y:S01]  /*0000*/  LDC R1, c[0x0][0x37c] ;  /* 0x0000df00ff017b82 */ /* 0x000fe20000000800 */
[----:B------:R-:W0:Y:S07]  /*0010*/  S2R R0, SR_TID.X ;  /* 0x0000000000007919 */ /* 0x000e2e0000002100 */
[----:B------:R-:W0:Y:S01]  /*0020*/  LDC.64 R2, c[0x0][0x380] ;  /* 0x0000e000ff027b82 */ /* 0x000e220000000a00 */
[----:B------:R-:W1:Y:S01]  /*0030*/  LDCU UR6, c[0x0][0x360] ;  /* 0x00006c00ff0677ac */ /* 0x000e620008000800 */
[----:B------:R-:W2:Y:S01]  /*0040*/  LDCU.64 UR4, c[0x0][0x358] ;  /* 0x00006b00ff0477ac */ /* 0x000ea20008000a00 */
[----:B-1----:R-:W-:Y:S01]  /*0050*/  MOV R7, UR6 ;  /* 0x0000000600077c02 */ /* 0x002fe20008000f00 */
[----:B0-2---:R-:W-:-:S07]  /*0060*/  IMAD.WIDE.U32 R2, R0, 0x4, R2 ;  /* 0x0000000400027825 */ /* 0x005fce00078e0002 */
.L_x_11:
[----:B------:R-:W-:Y:S01]  /*0070*/  ISETP.GE.U32.AND P0, PT, R0, R7, PT ;  /* 0x000000070000720c */ /* 0x000fe20003f06070 */
[----:B------:R-:W-:-:S12]  /*0080*/  BSSY.RECONVERGENT B0, `(.L_x_9) ;  /* 0x0000007000007945 */ /* 0x000fd80003800200 */
[----:B0-----:R-:W-:Y:S05]  /*0090*/  @P0 BRA `(.L_x_10) ;  /* 0x0000000000140947 */ /* 0x001fea0003800000 */
[----:B------:R-:W-:Y:S01]  /*00a0*/  IMAD.WIDE R4, R7, 0x4, R2 ;  /* 0x0000000407047825 */ /* 0x000fe200078e0202 */
[----:B------:R-:W2:Y:S05]  /*00b0*/  LDG.E R9, desc[UR4][R2.64] ;  /* 0x0000000402097981 */ /* 0x000eaa000c1e1900 */
[----:B------:R-:W2:Y:S02]  /*00c0*/  LDG.E R4, desc[UR4][R4.64] ;  /* 0x0000000404047981 */ /* 0x000ea4000c1e1900 */
[----:B--2---:R-:W-:-:S05]  /*00d0*/  FADD R9, R4, R9 ;  /* 0x0000000904097221 */ /* 0x004fca0000000000 */
[----:B------:R0:W-:Y:S02]  /*00e0*/  STG.E desc[UR4][R2.64], R9 ;  /* 0x0000000902007986 */ /* 0x0001e4000c101904 */
.L_x_10:
[----:B------:R-:W-:Y:S05]  /*00f0*/  BSYNC.RECONVERGENT B0 ;  /* 0x0000000000007941 */ /* 0x000fea0003800200 */
.L_x_9:
[----:B------:R-:W-:Y:S01]  /*0100*/  BAR.SYNC.DEFER_BLOCKING 0x0 ;  /* 0x0000000000007b1d */ /* 0x000fe20000010000 */
[----:B------:R-:W-:Y:S02]  /*0110*/  ISETP.GT.U32.AND P0, PT, R7, 0x1, PT ;  /* 0x000000010700780c */ /* 0x000fe40003f04070 */
[----:B------:R-:W-:-:S11]  /*0120*/  SHF.R.U32.HI R7, RZ, 0x1, R7 ;  /* 0x00000001ff077819 */ /* 0x000fd60000011607 */
[----:B------:R-:W-:Y:S05]  /*0130*/  @P0 BRA `(.L_x_11) ;  /* 0xfffffffc00cc0947 */ /* 0x000fea000383ffff */
[----:B------:R-:W-:-:S13]  /*0140*/  ISETP.NE.AND P0, PT, R0, RZ, PT ;  /* 0x000000ff0000720c */ /* 0x000fda0003f05270 */
[----:B------:R-:W-:Y:S05]  /*0150*/  @P0 EXIT ;  /* 0x000000000000094d */ /* 0x000fea0003800000 */
[----:B0-----:R-:W0:Y:S02]  /*0160*/  LDC.64 R2, c[0x0][0x380] ;  /* 0x0000e000ff027b82 */ /* 0x001e240000000a00 */
[----:B0-----:R-:W2:Y:S06]  /*0170*/  LDG.E R3, desc[UR4][R2.64] ;  /* 0x0000000402037981 */ /* 0x001eac000c1e1900 */
[----:B------:R-:W2:Y:S02]  /*0180*/  LDC.64 R4, c[0x0][0x388] ;  /* 0x0000e200ff047b82 */ /* 0x000ea40000000a00 */
[----:B--2---:R-:W-:Y:S01]  /*0190*/  STG.E desc[UR4][R4.64], R3 ;  /* 0x0000000304007986 */ /* 0x004fe2000c101904 */
[----:B------:R-:W-:Y:S05]  /*01a0*/  EXIT ;  /* 0x000000000000794d */ /* 0x000fea0003800000 */
.L_x_12:
        /* <DEDUP_REMOVED lines=13> */
.L_x_20:


//--------------------- .text._Z24SimpleSumReductionKernelPfS_ --------------------------
	.section	.text._Z24SimpleSumReductionKernelPfS_,"ax",@progbits
	.align	128
        .global         _Z24SimpleSumReductionKernelPfS_
        .type           _Z24SimpleSumReductionKernelPfS_,@function
        .size           _Z24SimpleSumReductionKernelPfS_,(.L_x_21 - _Z24SimpleSumReductionKernelPfS_)
        .other          _Z24SimpleSumReductionKernelPfS_,@"STO_CUDA_ENTRY STV_DEFAULT"
_Z24SimpleSumReductionKernelPfS_:
.text._Z24SimpleSumReductionKernelPfS_:
[----:B------:R-:W-:Y:S01]  /*0000*/  LDC R1, c[0x0][0x37c] ;  /* 0x0000df00ff017b82 */ /* 0x000fe20000000800 */
[----:B------:R-:W0:Y:S07]  /*0010*/  S2R R11, SR_TID.X ;  /* 0x00000000000b7919 */ /* 0x000e2e0000002100 */
[----:B------:R-:W1:Y:S01]  /*0020*/  LDC.64 R2, c[0x0][0x380] ;  /* 0x0000e000ff027b82 */ /* 0x000e620000000a00 */
[----:B------:R-:W-:Y:S01]  /*0030*/  IMAD.MOV.U32 R7, RZ, RZ, 0x1 ;  /* 0x00000001ff077424 */ /* 0x000fe200078e00ff */
[----:B------:R-:W2:Y:S01]  /*0040*/  LDCU.64 UR4, c[0x0][0x358] ;  /* 0x00006b00ff0477ac */ /* 0x000ea20008000a00 */
[----:B------:R-:W3:Y:S01]  /*0050*/  LDCU UR6, c[0x0][0x360] ;  /* 0x00006c00ff0677ac */ /* 0x000ee20008000800 */
[----:B0-----:R-:W-:-:S04]  /*0060*/  IMAD.SHL.U32 R5, R11, 0x2, RZ ;  /* 0x000000020b057824 */ /* 0x001fc800078e00ff */
[----:B-123--:R-:W-:-:S07]  /*0070*/  IMAD.WIDE.U32 R2, R5, 0x4, R2 ;  /* 0x0000000405027825 */ /* 0x00efce00078e0002 */
.L_x_15:
[----:B------:R-:W-:Y:S01]  /*0080*/  IADD3 R0, PT, PT, R7, -0x1, RZ ;  /* 0xffffffff07007810 */ /* 0x000fe20007ffe0ff */
[----:B------:R-:W-:Y:S03]  /*0090*/  BSSY.RECONVERGENT B0, `(.L_x_13) ;  /* 0x0000008000007945 */ /* 0x000fe60003800200 */
[----:B------:R-:W-:-:S13]  /*00a0*/  LOP3.LUT P0, RZ, R0, R11, RZ, 0xc0, !PT ;  /* 0x0000000b00ff7212 */ /* 0x000fda000780c0ff */
[----:B0-----:R-:W-:Y:S05]  /*00b0*/  @P0 BRA `(.L_x_14) ;  /* 0x0000000000140947 */ /* 0x001fea0003800000 */
[----:B------:R-:W-:Y:S01]  /*00c0*/  IMAD.WIDE R4, R7, 0x4, R2 ;  /* 0x0000000407047825 */ /* 0x000fe200078e0202 */
[----:B------:R-:W2:Y:S05]  /*00d0*/  LDG.E R9, desc[UR4][R2.64] ;  /* 0x0000000402097981 */ /* 0x000eaa000c1e1900 */
[----:B------:R-:W2:Y:S02]  /*00e0*/  LDG.E R4, desc[UR4][R4.64] ;  /* 0x0000000404047981 */ /* 0x000ea4000c1e1900 */
[----:B--2---:R-:W-:-:S05]  /*00f0*/  FADD R9, R4, R9 ;  /* 0x0000000904097221 */ /* 0x004fca0000000000 */
[----:B------:R0:W-:Y:S02]  /*0100*/  STG.E desc[UR4][R2.64], R9 ;  /* 0x0000000902007986 */ /* 0x0001e4000c101904 */
.L_x_14:
[----:B------:R-:W-:Y:S05]  /*0110*/  BSYNC.RECONVERGENT B0 ;  /* 0x0000000000007941 */ /* 0x000fea0003800200 */
.L_x_13:
[----:B------:R-:W-:Y:S01]  /*0120*/  SHF.L.U32 R7, R7, 0x1, RZ ;  /* 0x0000000107077819 */ /* 0x000fe200000006ff */
[----:B------:R-:W-:Y:S03]  /*0130*/  BAR.SYNC.DEFER_BLOCKING 0x0 ;  /* 0x0000000000007b1d */ /* 0x000fe60000010000 */
[----:B------:R-:W-:-:S13]  /*0140*/  ISETP.GT.U32.AND P0, PT, R7, UR6, PT ;  /* 0x0000000607007c0c */ /* 0x000fda000bf04070 */
[----:B------:R-:W-:Y:S05]  /*0150*/  @!P0 BRA `(.L_x_15) ;  /* 0xfffffffc00c88947 */ /* 0x000fea000383ffff */
[----:B------:R-:W-:-:S13]  /*0160*/  ISETP.NE.AND P0, PT, R11, RZ, PT ;  /* 0x000000ff0b00720c */ /* 0x000fda0003f05270 */
[----:B------:R-:W-:Y:S05]  /*0170*/  @P0 EXIT ;  /* 0x000000000000094d */ /* 0x000fea0003800000 */
[----:B0-----:R-:W0:Y:S02]  /*0180*/  LDC.64 R2, c[0x0][0x380] ;  /* 0x0000e000ff027b82 */ /* 0x001e240000000a00 */
[----:B0-----:R-:W2:Y:S06]  /*0190*/  LDG.E R3, desc[UR4][R2.64] ;  /* 0x0000000402037981 */ /* 0x001eac000c1e1900 */
[----:B------:R-:W2:Y:S02]  /*01a0*/  LDC.64 R4, c[0x0][0x388] ;  /* 0x0000e200ff047b82 */ /* 0x000ea40000000a00 */
[----:B--2---:R-:W-:Y:S01]  /*01b0*/  STG.E desc[UR4][R4.64], R3 ;  /* 0x0000000304007986 */ /* 0x004fe2000c101904 */
[----:B------:R-:W-:Y:S05]  /*01c0*/  EXIT ;  /* 0x000000000000794d */ /* 0x000fea0003800000 */
.L_x_16:
        /* <DEDUP_REMOVED lines=11> */
.L_x_21:


//--------------------- .nv.shared._Z27CoarsenedSumReductionKernelPfS_ --------------------------
	.section	.nv.shared._Z27CoarsenedSumReductionKernelPfS_,"aw",@nobits
	.sectionflags	@""
	.align	4
.nv.shared._Z27CoarsenedSumReductionKernelPfS_:
	.zero		5120


//--------------------- .nv.shared.reserved.0     --------------------------
	.section	.nv.shared.reserved.0,"aw",@nobits
	.weak		__nv_reservedSMEM_offset_0_alias
	.size		__nv_reservedSMEM_offset_0_alias, 0, 64
	.other		__nv_reservedSMEM_offset_0_alias,@"STO_CUDA_RESERVED_SHARED STV_DEFAULT"
__nv_reservedSMEM_offset_0_alias:
	.zero		0
	.zero		64


//--------------------- .nv.shared._Z27SegmentedSumReductionKernelPfS_i --------------------------
	.section	.nv.shared._Z27SegmentedSumReductionKernelPfS_i,"aw",@nobits
	.sectionflags	@""
	.align	4
.nv.shared._Z27SegmentedSumReductionKernelPfS_i:
	.zero		5120


//--------------------- .nv.shared._Z30SharedMemorySumReductionKernelPfS_ --------------------------
	.section	.nv.shared._Z30SharedMemorySumReductionKernelPfS_,"aw",@nobits
	.sectionflags	@""
	.align	4
.nv.shared._Z30SharedMemorySumReductionKernelPfS_:
	.zero		5120


//--------------------- .nv.constant0._Z27CoarsenedSumReductionKernelPfS_ --------------------------
	.section	.nv.constant0._Z27CoarsenedSumReductionKernelPfS_,"a",@progbits
	.sectionflags	@""
	.align	4
.nv.constant0._Z27CoarsenedSumReductionKernelPfS_:
	.zero		912


//--------------------- .nv.constant0._Z27SegmentedSumReductionKernelPfS_i --------------------------
	.section	.nv.constant0._Z27SegmentedSumReductionKernelPfS_i,"a",@progbits
	.sectionflags	@""
	.align	4
.nv.constant0._Z27SegmentedSumReductionKernelPfS_i:
	.zero		916


//--------------------- .nv.constant0._Z30SharedMemorySumReductionKernelPfS_ --------------------------
	.section	.nv.constant0._Z30SharedMemorySumReductionKernelPfS_,"a",@progbits
	.sectionflags	@""
	.align	4
.nv.constant0._Z30SharedMemorySumReductionKernelPfS_:
	.zero		912


//--------------------- .nv.constant0._Z28ConvergentSumReductionKernelPfS_ --------------------------
	.section	.nv.constant0._Z28ConvergentSumReductionKernelPfS_,"a",@progbits
	.sectionflags	@""
	.align	4
.nv.constant0._Z28ConvergentSumReductionKernelPfS_:
	.zero		912


//--------------------- .nv.constant0._Z24SimpleSumReductionKernelPfS_ --------------------------
	.section	.nv.constant0._Z24SimpleSumReductionKernelPfS_,"a",@progbits
	.sectionflags	@""
	.align	4
.nv.constant0._Z24SimpleSumReductionKernelPfS_:
	.zero		912


//--------------------- SYMBOLS --------------------------

	.type		.nv.reservedSmem.offset0,@object
	.size		.nv.reservedSmem.offset0,0x4
	.type		.nv.reservedSmem.cap,@object
	.size		.nv.reservedSmem.cap,0x4
